//
// Generated by NVIDIA NVVM Compiler
//
// Compiler Build ID: CL-36424714
// Cuda compilation tools, release 13.0, V13.0.88
// Based on NVVM 20.0.0
//

.version 9.0
.target sm_100
.address_size 64

	// .globl	_Z13mul_ma_kernelPKfS0_Pfi

.visible .entry _Z13mul_ma_kernelPKfS0_Pfi(
	.param .u64 .ptr .align 1 _Z13mul_ma_kernelPKfS0_Pfi_param_0,
	.param .u64 .ptr .align 1 _Z13mul_ma_kernelPKfS0_Pfi_param_1,
	.param .u64 .ptr .align 1 _Z13mul_ma_kernelPKfS0_Pfi_param_2,
	.param .u32 _Z13mul_ma_kernelPKfS0_Pfi_param_3
)
{
	.reg .pred 	%p<10>;
	.reg .b32 	%r<76>;
	.reg .b32 	%f<67>;
	.reg .b64 	%rd<54>;

	ld.param.u64 	%rd8, [_Z13mul_ma_kernelPKfS0_Pfi_param_0];
	ld.param.u64 	%rd9, [_Z13mul_ma_kernelPKfS0_Pfi_param_1];
	ld.param.u64 	%rd7, [_Z13mul_ma_kernelPKfS0_Pfi_param_2];
	ld.param.u32 	%r43, [_Z13mul_ma_kernelPKfS0_Pfi_param_3];
	cvta.to.global.u64 	%rd1, %rd9;
	cvta.to.global.u64 	%rd2, %rd8;
	mov.u32 	%r1, %ctaid.y;
	mov.u32 	%r2, %ntid.y;
	mul.lo.s32 	%r3, %r1, %r2;
	mov.u32 	%r4, %tid.y;
	add.s32 	%r5, %r3, %r4;
	mov.u32 	%r44, %ctaid.x;
	mov.u32 	%r45, %ntid.x;
	mov.u32 	%r46, %tid.x;
	mad.lo.s32 	%r6, %r44, %r45, %r46;
	max.s32 	%r47, %r5, %r6;
	setp.ge.s32 	%p1, %r47, %r43;
	@%p1 bra 	$L__BB0_13;
	mul.lo.s32 	%r7, %r43, %r6;
	and.b32  	%r8, %r43, 7;
	setp.lt.u32 	%p2, %r43, 8;
	mov.f32 	%f66, 0f00000000;
	mov.b32 	%r74, 0;
	@%p2 bra 	$L__BB0_4;
	and.b32  	%r74, %r43, 2147483640;
	neg.s32 	%r72, %r74;
	mul.wide.u32 	%rd10, %r2, %r1;
	cvt.u64.u32 	%rd11, %r4;
	add.s64 	%rd12, %rd10, %rd11;
	shl.b64 	%rd13, %rd12, 2;
	add.s64 	%rd53, %rd2, %rd13;
	shl.b32 	%r11, %r43, 3;
	mul.wide.u32 	%rd4, %r11, 4;
	mad.lo.s32 	%r71, %r43, 7, %r5;
	mad.lo.s32 	%r70, %r43, 6, %r5;
	mad.lo.s32 	%r69, %r43, 5, %r5;
	shl.b32 	%r49, %r43, 2;
	add.s32 	%r68, %r5, %r49;
	mad.lo.s32 	%r67, %r43, 3, %r5;
	shl.b32 	%r50, %r43, 1;
	add.s32 	%r66, %r5, %r50;
	add.s32 	%r51, %r4, %r43;
	add.s32 	%r64, %r51, %r3;
	mov.f32 	%f66, 0f00000000;
	mov.u32 	%r65, %r7;
$L__BB0_3:
	.pragma "nounroll";
	mul.wide.s32 	%rd14, %r65, 4;
	add.s64 	%rd15, %rd1, %rd14;
	ld.global.f32 	%f16, [%rd53];
	ld.global.f32 	%f17, [%rd15];
	fma.rn.f32 	%f18, %f16, %f17, %f66;
	mul.wide.u32 	%rd16, %r64, 4;
	add.s64 	%rd17, %rd2, %rd16;
	ld.global.f32 	%f19, [%rd17];
	ld.global.f32 	%f20, [%rd15+4];
	fma.rn.f32 	%f21, %f19, %f20, %f18;
	mul.wide.u32 	%rd18, %r66, 4;
	add.s64 	%rd19, %rd2, %rd18;
	ld.global.f32 	%f22, [%rd19];
	ld.global.f32 	%f23, [%rd15+8];
	fma.rn.f32 	%f24, %f22, %f23, %f21;
	mul.wide.u32 	%rd20, %r67, 4;
	add.s64 	%rd21, %rd2, %rd20;
	ld.global.f32 	%f25, [%rd21];
	ld.global.f32 	%f26, [%rd15+12];
	fma.rn.f32 	%f27, %f25, %f26, %f24;
	mul.wide.u32 	%rd22, %r68, 4;
	add.s64 	%rd23, %rd2, %rd22;
	ld.global.f32 	%f28, [%rd23];
	ld.global.f32 	%f29, [%rd15+16];
	fma.rn.f32 	%f30, %f28, %f29, %f27;
	mul.wide.u32 	%rd24, %r69, 4;
	add.s64 	%rd25, %rd2, %rd24;
	ld.global.f32 	%f31, [%rd25];
	ld.global.f32 	%f32, [%rd15+20];
	fma.rn.f32 	%f33, %f31, %f32, %f30;
	mul.wide.u32 	%rd26, %r70, 4;
	add.s64 	%rd27, %rd2, %rd26;
	ld.global.f32 	%f34, [%rd27];
	ld.global.f32 	%f35, [%rd15+24];
	fma.rn.f32 	%f36, %f34, %f35, %f33;
	mul.wide.u32 	%rd28, %r71, 4;
	add.s64 	%rd29, %rd2, %rd28;
	ld.global.f32 	%f37, [%rd29];
	ld.global.f32 	%f38, [%rd15+28];
	fma.rn.f32 	%f66, %f37, %f38, %f36;
	add.s32 	%r72, %r72, 8;
	add.s64 	%rd53, %rd53, %rd4;
	add.s32 	%r71, %r71, %r11;
	add.s32 	%r70, %r70, %r11;
	add.s32 	%r69, %r69, %r11;
	add.s32 	%r68, %r68, %r11;
	add.s32 	%r67, %r67, %r11;
	add.s32 	%r66, %r66, %r11;
	add.s32 	%r65, %r65, 8;
	add.s32 	%r64, %r64, %r11;
	setp.ne.s32 	%p3, %r72, 0;
	@%p3 bra 	$L__BB0_3;
$L__BB0_4:
	setp.eq.s32 	%p4, %r8, 0;
	@%p4 bra 	$L__BB0_12;
	and.b32  	%r38, %r43, 3;
	setp.lt.u32 	%p5, %r8, 4;
	@%p5 bra 	$L__BB0_7;
	mad.lo.s32 	%r52, %r74, %r43, %r5;
	mul.wide.u32 	%rd30, %r52, 4;
	add.s64 	%rd31, %rd2, %rd30;
	ld.global.f32 	%f40, [%rd31];
	add.s32 	%r53, %r74, %r7;
	mul.wide.s32 	%rd32, %r53, 4;
	add.s64 	%rd33, %rd1, %rd32;
	ld.global.f32 	%f41, [%rd33];
	fma.rn.f32 	%f42, %f40, %f41, %f66;
	add.s32 	%r54, %r52, %r43;
	mul.wide.u32 	%rd34, %r54, 4;
	add.s64 	%rd35, %rd2, %rd34;
	ld.global.f32 	%f43, [%rd35];
	ld.global.f32 	%f44, [%rd33+4];
	fma.rn.f32 	%f45, %f43, %f44, %f42;
	add.s32 	%r55, %r54, %r43;
	mul.wide.u32 	%rd36, %r55, 4;
	add.s64 	%rd37, %rd2, %rd36;
	ld.global.f32 	%f46, [%rd37];
	ld.global.f32 	%f47, [%rd33+8];
	fma.rn.f32 	%f48, %f46, %f47, %f45;
	add.s32 	%r56, %r55, %r43;
	mul.wide.u32 	%rd38, %r56, 4;
	add.s64 	%rd39, %rd2, %rd38;
	ld.global.f32 	%f49, [%rd39];
	ld.global.f32 	%f50, [%rd33+12];
	fma.rn.f32 	%f66, %f49, %f50, %f48;
	add.s32 	%r74, %r74, 4;
$L__BB0_7:
	setp.eq.s32 	%p6, %r38, 0;
	@%p6 bra 	$L__BB0_12;
	setp.eq.s32 	%p7, %r38, 1;
	@%p7 bra 	$L__BB0_10;
	mad.lo.s32 	%r57, %r74, %r43, %r5;
	mul.wide.u32 	%rd40, %r57, 4;
	add.s64 	%rd41, %rd2, %rd40;
	ld.global.f32 	%f52, [%rd41];
	add.s32 	%r58, %r74, %r7;
	mul.wide.s32 	%rd42, %r58, 4;
	add.s64 	%rd43, %rd1, %rd42;
	ld.global.f32 	%f53, [%rd43];
	fma.rn.f32 	%f54, %f52, %f53, %f66;
	add.s32 	%r59, %r57, %r43;
	mul.wide.u32 	%rd44, %r59, 4;
	add.s64 	%rd45, %rd2, %rd44;
	ld.global.f32 	%f55, [%rd45];
	ld.global.f32 	%f56, [%rd43+4];
	fma.rn.f32 	%f66, %f55, %f56, %f54;
	add.s32 	%r74, %r74, 2;
$L__BB0_10:
	and.b32  	%r60, %r43, 1;
	setp.eq.b32 	%p8, %r60, 1;
	not.pred 	%p9, %p8;
	@%p9 bra 	$L__BB0_12;
	mad.lo.s32 	%r61, %r74, %r43, %r5;
	mul.wide.u32 	%rd46, %r61, 4;
	add.s64 	%rd47, %rd2, %rd46;
	ld.global.f32 	%f57, [%rd47];
	add.s32 	%r62, %r74, %r7;
	mul.wide.s32 	%rd48, %r62, 4;
	add.s64 	%rd49, %rd1, %rd48;
	ld.global.f32 	%f58, [%rd49];
	fma.rn.f32 	%f66, %f57, %f58, %f66;
$L__BB0_12:
	add.s32 	%r63, %r7, %r5;
	cvta.to.global.u64 	%rd50, %rd7;
	mul.wide.s32 	%rd51, %r63, 4;
	add.s64 	%rd52, %rd50, %rd51;
	st.global.f32 	[%rd52], %f66;
$L__BB0_13:
	ret;

}


// ===== COMPILED SASS (sm_100) =====

	.target	sm_100

	.elftype	@"ET_EXEC"


//--------------------- .note.nv.tkinfo           --------------------------
	.section	.note.nv.tkinfo,"",@"SHT_NOTE"
	.sectionflags	@"SHF_NOTE_NV_TKINFO"
	.tkinfo
        /*0018*/ 	.word	0x00000002
        /*0030*/ 	.string	""
        /*0030*/ 	.string	"ptxas"
        /*0030*/ 	.string	"Cuda compilation tools, release 13.0, V13.0.88"
        /*0030*/ 	.string	"Build cuda_13.0.r13.0/compiler.36424714_0"
        /*0030*/ 	.string	"-arch sm_100 -m 64 "



//--------------------- .note.nv.cuinfo           --------------------------
	.section	.note.nv.cuinfo,"",@"SHT_NOTE"
	.sectionflags	@"SHF_NOTE_NV_CUINFO"
        /*0018*/ 	.short	0x0002
        /*001a*/ 	.short	0x0064
        /*001c*/ 	.short	0x0082
	.zero		2


//--------------------- .nv.info                  --------------------------
	.section	.nv.info,"",@"SHT_CUDA_INFO"
	.align	4


	//----- nvinfo : EIATTR_REGCOUNT
	.align		4
        /*0000*/ 	.byte	0x04, 0x2f
        /*0002*/ 	.short	(.L_1 - .L_0)
	.align		4
.L_0:
        /*0004*/ 	.word	index@(_Z13mul_ma_kernelPKfS0_Pfi)
        /*0008*/ 	.word	0x00000020


	//----- nvinfo : EIATTR_FRAME_SIZE
	.align		4
.L_1:
        /*000c*/ 	.byte	0x04, 0x11
        /*000e*/ 	.short	(.L_3 - .L_2)
	.align		4
.L_2:
        /*0010*/ 	.word	index@(_Z13mul_ma_kernelPKfS0_Pfi)
        /*0014*/ 	.word	0x00000000


	//----- nvinfo : EIATTR_MIN_STACK_SIZE
	.align		4
.L_3:
        /*0018*/ 	.byte	0x04, 0x12
        /*001a*/ 	.short	(.L_5 - .L_4)
	.align		4
.L_4:
        /*001c*/ 	.word	index@(_Z13mul_ma_kernelPKfS0_Pfi)
        /*0020*/ 	.word	0x00000000
.L_5:


//--------------------- .nv.compat                --------------------------
	.section	.nv.compat,"",@"SHT_CUDA_COMPAT_INFO"
	.align	4
        /*0000*/ 	.byte	0x02, 0x09, 0x00, 0x00, 0x02, 0x02, 0x01, 0x00, 0x02, 0x05, 0x05, 0x00, 0x03, 0x07, 0x01, 0x01
        /*0010*/ 	.byte	0x02, 0x03, 0x00, 0x00, 0x02, 0x06, 0x01, 0x00, 0x04, 0x0b, 0x08, 0x00, 0x09, 0x00, 0x00, 0x00
        /*0020*/ 	.byte	0x00, 0x00, 0x00, 0x00


//--------------------- .nv.info._Z13mul_ma_kernelPKfS0_Pfi --------------------------
	.section	.nv.info._Z13mul_ma_kernelPKfS0_Pfi,"",@"SHT_CUDA_INFO"
	.sectionflags	@""
	.align	4


	//----- nvinfo : EIATTR_CUDA_API_VERSION
	.align		4
        /*0000*/ 	.byte	0x04, 0x37
        /*0002*/ 	.short	(.L_7 - .L_6)
.L_6:
        /*0004*/ 	.word	0x00000082


	//----- nvinfo : EIATTR_KPARAM_INFO
	.align		4
.L_7:
        /*0008*/ 	.byte	0x04, 0x17
        /*000a*/ 	.short	(.L_9 - .L_8)
.L_8:
        /*000c*/ 	.word	0x00000000
        /*0010*/ 	.short	0x0003
        /*0012*/ 	.short	0x0018
        /*0014*/ 	.byte	0x00, 0xf0, 0x11, 0x00


	//----- nvinfo : EIATTR_KPARAM_INFO
	.align		4
.L_9:
        /*0018*/ 	.byte	0x04, 0x17
        /*001a*/ 	.short	(.L_11 - .L_10)
.L_10:
        /*001c*/ 	.word	0x00000000
        /*0020*/ 	.short	0x0002
        /*0022*/ 	.short	0x0010
        /*0024*/ 	.byte	0x00, 0xf5, 0x21, 0x00


	//----- nvinfo : EIATTR_KPARAM_INFO
	.align		4
.L_11:
        /*0028*/ 	.byte	0x04, 0x17
        /*002a*/ 	.short	(.L_13 - .L_12)
.L_12:
        /*002c*/ 	.word	0x00000000
        /*0030*/ 	.short	0x0001
        /*0032*/ 	.short	0x0008
        /*0034*/ 	.byte	0x00, 0xf5, 0x21, 0x00


	//----- nvinfo : EIATTR_KPARAM_INFO
	.align		4
.L_13:
        /*0038*/ 	.byte	0x04, 0x17
        /*003a*/ 	.short	(.L_15 - .L_14)
.L_14:
        /*003c*/ 	.word	0x00000000
        /*0040*/ 	.short	0x0000
        /*0042*/ 	.short	0x0000
        /*0044*/ 	.byte	0x00, 0xf5, 0x21, 0x00


	//----- nvinfo : EIATTR_SPARSE_MMA_MASK
	.align		4
.L_15:
        /*0048*/ 	.byte	0x03, 0x50
        /*004a*/ 	.short	0x0000


	//----- nvinfo : EIATTR_MAXREG_COUNT
	.align		4
        /*004c*/ 	.byte	0x03, 0x1b
        /*004e*/ 	.short	0x00ff


	//----- nvinfo : EIATTR_MERCURY_ISA_VERSION
	.align		4
        /*0050*/ 	.byte	0x03, 0x5f
        /*0052*/ 	.short	0x0101


	//----- nvinfo : EIATTR_VRC_CTA_INIT_COUNT
	.align		4
        /*0054*/ 	.byte	0x02, 0x4a
	.zero		1
	.zero		1


	//----- nvinfo : EIATTR_EXIT_INSTR_OFFSETS
	.align		4
        /*0058*/ 	.byte	0x04, 0x1c
        /*005a*/ 	.short	(.L_17 - .L_16)


	//   ....[0]....
.L_16:
        /*005c*/ 	.word	0x000000d0


	//   ....[1]....
        /*0060*/ 	.word	0x00000930


	//----- nvinfo : EIATTR_CBANK_PARAM_SIZE
	.align		4
.L_17:
        /*0064*/ 	.byte	0x03, 0x19
        /*0066*/ 	.short	0x001c


	//----- nvinfo : EIATTR_PARAM_CBANK
	.align		4
        /*0068*/ 	.byte	0x04, 0x0a
        /*006a*/ 	.short	(.L_19 - .L_18)
	.align		4
.L_18:
        /*006c*/ 	.word	index@(.nv.constant0._Z13mul_ma_kernelPKfS0_Pfi)
        /*0070*/ 	.short	0x0380
        /*0072*/ 	.short	0x001c


	//----- nvinfo : EIATTR_SW_WAR
	.align		4
.L_19:
        /*0074*/ 	.byte	0x04, 0x36
        /*0076*/ 	.short	(.L_21 - .L_20)
.L_20:
        /*0078*/ 	.word	0x00000008
.L_21:


//--------------------- .nv.callgraph             --------------------------
	.section	.nv.callgraph,"",@"SHT_CUDA_CALLGRAPH"
	.align	4
	.sectionentsize	8
	.align		4
        /*0000*/ 	.word	0x00000000
	.align		4
        /*0004*/ 	.word	0xffffffff
	.align		4
        /*0008*/ 	.word	0x00000000
	.align		4
        /*000c*/ 	.word	0xfffffffe
	.align		4
        /*0010*/ 	.word	0x00000000
	.align		4
        /*0014*/ 	.word	0xfffffffd
	.align		4
        /*0018*/ 	.word	0x00000000
	.align		4
        /*001c*/ 	.word	0xfffffffc


//--------------------- .text._Z13mul_ma_kernelPKfS0_Pfi --------------------------
	.section	.text._Z13mul_ma_kernelPKfS0_Pfi,"ax",@progbits
	.align	128
        .global         _Z13mul_ma_kernelPKfS0_Pfi
        .type           _Z13mul_ma_kernelPKfS0_Pfi,@function
        .size           _Z13mul_ma_kernelPKfS0_Pfi,(.L_x_5 - _Z13mul_ma_kernelPKfS0_Pfi)
        .other          _Z13mul_ma_kernelPKfS0_Pfi,@"STO_CUDA_ENTRY STV_DEFAULT"
_Z13mul_ma_kernelPKfS0_Pfi:
.text._Z13mul_ma_kernelPKfS0_Pfi:
[----:B------:R-:W-:Y:S01]  /*0000*/  LDC R1, c[0x0][0x37c] ;  /* 0x0000df00ff017b82 */ /* 0x000fe20000000800 */
[----:B------:R-:W0:Y:S07]  /*0010*/  S2R R3, SR_TID.X ;  /* 0x0000000000037919 */ /* 0x000e2e0000002100 */
[----:B------:R-:W1:Y:S01]  /*0020*/  S2UR UR4, SR_CTAID.Y ;  /* 0x00000000000479c3 */ /* 0x000e620000002600 */
[----:B------:R-:W2:Y:S07]  /*0030*/  S2R R8, SR_TID.Y ;  /* 0x0000000000087919 */ /* 0x000eae0000002200 */
[----:B------:R-:W1:Y:S08]  /*0040*/  LDC R11, c[0x0][0x364] ;  /* 0x0000d900ff0b7b82 */ /* 0x000e700000000800 */
[----:B------:R-:W0:Y:S08]  /*0050*/  S2UR UR5, SR_CTAID.X ;  /* 0x00000000000579c3 */ /* 0x000e300000002500 */
[----:B------:R-:W0:Y:S08]  /*0060*/  LDC R4, c[0x0][0x360] ;  /* 0x0000d800ff047b82 */ /* 0x000e300000000800 */
[----:B------:R-:W3:Y:S01]  /*0070*/  LDC R0, c[0x0][0x398] ;  /* 0x0000e600ff007b82 */ /* 0x000ee20000000800 */
[----:B-1----:R-:W-:-:S02]  /*0080*/  IMAD R29, R11, UR4, RZ ;  /* 0x000000040b1d7c24 */ /* 0x002fc4000f8e02ff */
[----:B0-----:R-:W-:-:S03]  /*0090*/  IMAD R4, R4, UR5, R3 ;  /* 0x0000000504047c24 */ /* 0x001fc6000f8e0203 */
[----:B--2---:R-:W-:-:S04]  /*00a0*/  IADD3 R3, PT, PT, R29, R8, RZ ;  /* 0x000000081d037210 */ /* 0x004fc80007ffe0ff */
[----:B------:R-:W-:-:S04]  /*00b0*/  VIMNMX R5, PT, PT, R3, R4, !PT ;  /* 0x0000000403057248 */ /* 0x000fc80007fe0100 */
[----:B---3--:R-:W-:-:S13]  /*00c0*/  ISETP.GE.AND P0, PT, R5, R0, PT ;  /* 0x000000000500720c */ /* 0x008fda0003f06270 */
[----:B------:R-:W-:Y:S05]  /*00d0*/  @P0 EXIT ;  /* 0x000000000000094d */ /* 0x000fea0003800000 */
[C---:B------:R-:W-:Y:S01]  /*00e0*/  ISETP.GE.U32.AND P1, PT, R0.reuse, 0x8, PT ;  /* 0x000000080000780c */ /* 0x040fe20003f26070 */
[----:B------:R-:W0:Y:S01]  /*00f0*/  LDCU.64 UR6, c[0x0][0x358] ;  /* 0x00006b00ff0677ac */ /* 0x000e220008000a00 */
[----:B------:R-:W-:Y:S01]  /*0100*/  LOP3.LUT R2, R0, 0x7, RZ, 0xc0, !PT ;  /* 0x0000000700027812 */ /* 0x000fe200078ec0ff */
[----:B------:R-:W-:Y:S02]  /*0110*/  HFMA2 R28, -RZ, RZ, 0, 0 ;  /* 0x00000000ff1c7431 */ /* 0x000fe400000001ff */
[----:B------:R-:W-:Y:S01]  /*0120*/  IMAD R4, R4, R0, RZ ;  /* 0x0000000004047224 */ /* 0x000fe200078e02ff */
[----:B------:R-:W-:Y:S02]  /*0130*/  MOV R7, RZ ;  /* 0x000000ff00077202 */ /* 0x000fe40000000f00 */
[----:B------:R-:W-:-:S05]  /*0140*/  ISETP.NE.AND P0, PT, R2, RZ, PT ;  /* 0x000000ff0200720c */ /* 0x000fca0003f05270 */
[----:B------:R-:W-:Y:S08]  /*0150*/  @!P1 BRA `(.L_x_0) ;  /* 0x0000000000fc9947 */ /* 0x000ff00003800000 */
[----:B------:R-:W1:Y:S01]  /*0160*/  LDCU.64 UR8, c[0x0][0x380] ;  /* 0x00007000ff0877ac */ /* 0x000e620008000a00 */
[----:B------:R-:W-:Y:S01]  /*0170*/  MOV R9, RZ ;  /* 0x000000ff00097202 */ /* 0x000fe20000000f00 */
[C---:B------:R-:W-:Y:S01]  /*0180*/  IMAD R25, R0.reuse, 0x3, R3 ;  /* 0x0000000300197824 */ /* 0x040fe200078e0203 */
[C---:B------:R-:W-:Y:S02]  /*0190*/  LOP3.LUT R7, R0.reuse, 0x7ffffff8, RZ, 0xc0, !PT ;  /* 0x7ffffff800077812 */ /* 0x040fe400078ec0ff */
[--C-:B------:R-:W-:Y:S01]  /*01a0*/  IADD3 R29, PT, PT, R29, R0, R8.reuse ;  /* 0x000000001d1d7210 */ /* 0x100fe20007ffe008 */
[----:B------:R-:W-:Y:S01]  /*01b0*/  IMAD.WIDE.U32 R10, R11, UR4, R8 ;  /* 0x000000040b0a7c25 */ /* 0x000fe2000f8e0008 */
[C---:B------:R-:W-:Y:S02]  /*01c0*/  SHF.L.U32 R8, R0.reuse, 0x3, RZ ;  /* 0x0000000300087819 */ /* 0x040fe400000006ff */
[CC--:B------:R-:W-:Y:S01]  /*01d0*/  LEA R21, R0.reuse, R3.reuse, 0x2 ;  /* 0x0000000300157211 */ /* 0x0c0fe200078e10ff */
[C---:B------:R-:W-:Y:S01]  /*01e0*/  IMAD R9, R0.reuse, 0x6, R3 ;  /* 0x0000000600097824 */ /* 0x040fe200078e0203 */
[----:B------:R-:W-:-:S02]  /*01f0*/  LEA R27, R0, R3, 0x1 ;  /* 0x00000003001b7211 */ /* 0x000fc400078e08ff */
[----:B------:R-:W-:Y:S02]  /*0200*/  MOV R28, RZ ;  /* 0x000000ff001c7202 */ /* 0x000fe40000000f00 */
[----:B------:R-:W-:Y:S02]  /*0210*/  MOV R5, R4 ;  /* 0x0000000400057202 */ /* 0x000fe40000000f00 */
[----:B------:R-:W-:Y:S02]  /*0220*/  IADD3 R6, PT, PT, -R7, RZ, RZ ;  /* 0x000000ff07067210 */ /* 0x000fe40007ffe1ff */
[----:B-1----:R-:W-:-:S04]  /*0230*/  LEA R14, P1, R10, UR8, 0x2 ;  /* 0x000000080a0e7c11 */ /* 0x002fc8000f8210ff */
[----:B------:R-:W-:Y:S01]  /*0240*/  LEA.HI.X R15, R10, UR9, R11, 0x2, P1 ;  /* 0x000000090a0f7c11 */ /* 0x000fe200088f140b */
[C-C-:B------:R-:W-:Y:S02]  /*0250*/  IMAD R10, R0.reuse, 0x7, R3.reuse ;  /* 0x00000007000a7824 */ /* 0x140fe400078e0203 */
[----:B------:R-:W-:-:S07]  /*0260*/  IMAD R11, R0, 0x5, R3 ;  /* 0x00000005000b7824 */ /* 0x000fce00078e0203 */
.L_x_1:
[----:B------:R-:W1:Y:S01]  /*0270*/  LDC.64 R12, c[0x0][0x388] ;  /* 0x0000e200ff0c7b82 */ /* 0x000e620000000a00 */
[----:B0-----:R-:W2:Y:S07]  /*0280*/  LDG.E R19, desc[UR6][R14.64] ;  /* 0x000000060e137981 */ /* 0x001eae000c1e1900 */
[----:B------:R-:W0:Y:S01]  /*0290*/  LDC.64 R16, c[0x0][0x380] ;  /* 0x0000e000ff107b82 */ /* 0x000e220000000a00 */
[----:B-1----:R-:W-:-:S05]  /*02a0*/  IMAD.WIDE R12, R5, 0x4, R12 ;  /* 0x00000004050c7825 */ /* 0x002fca00078e020c */
[----:B------:R-:W2:Y:S01]  /*02b0*/  LDG.E R18, desc[UR6][R12.64] ;  /* 0x000000060c127981 */ /* 0x000ea2000c1e1900 */
[----:B0-----:R-:W-:-:S03]  /*02c0*/  IMAD.WIDE.U32 R22, R29, 0x4, R16 ;  /* 0x000000041d167825 */ /* 0x001fc600078e0010 */
[----:B------:R-:W3:Y:S04]  /*02d0*/  LDG.E R20, desc[UR6][R12.64+0x4] ;  /* 0x000004060c147981 */ /* 0x000ee8000c1e1900 */
[----:B------:R-:W4:Y:S04]  /*02e0*/  LDG.E R24, desc[UR6][R12.64+0x8] ;  /* 0x000008060c187981 */ /* 0x000f28000c1e1900 */
[----:B------:R-:W3:Y:S04]  /*02f0*/  LDG.E R23, desc[UR6][R22.64] ;  /* 0x0000000616177981 */ /* 0x000ee8000c1e1900 */
[----:B------:R-:W5:Y:S01]  /*0300*/  LDG.E R26, desc[UR6][R12.64+0xc] ;  /* 0x00000c060c1a7981 */ /* 0x000f62000c1e1900 */
[----:B--2---:R-:W-:Y:S01]  /*0310*/  FFMA R28, R19, R18, R28 ;  /* 0x00000012131c7223 */ /* 0x004fe2000000001c */
[----:B------:R-:W-:-:S06]  /*0320*/  IMAD.WIDE.U32 R18, R27, 0x4, R16 ;  /* 0x000000041b127825 */ /* 0x000fcc00078e0010 */
[----:B------:R-:W4:Y:S01]  /*0330*/  LDG.E R19, desc[UR6][R18.64] ;  /* 0x0000000612137981 */ /* 0x000f22000c1e1900 */
[----:B---3--:R-:W-:Y:S01]  /*0340*/  FFMA R20, R23, R20, R28 ;  /* 0x0000001417147223 */ /* 0x008fe2000000001c */
[----:B------:R-:W-:-:S04]  /*0350*/  IMAD.WIDE.U32 R22, R25, 0x4, R16 ;  /* 0x0000000419167825 */ /* 0x000fc800078e0010 */
[----:B----4-:R-:W-:Y:S01]  /*0360*/  FFMA R20, R19, R24, R20 ;  /* 0x0000001813147223 */ /* 0x010fe20000000014 */
[--C-:B------:R-:W-:Y:S01]  /*0370*/  IMAD.WIDE.U32 R18, R21, 0x4, R16.reuse ;  /* 0x0000000415127825 */ /* 0x100fe200078e0010 */
[----:B------:R-:W5:Y:S04]  /*0380*/  LDG.E R24, desc[UR6][R22.64] ;  /* 0x0000000616187981 */ /* 0x000f68000c1e1900 */
[----:B------:R0:W2:Y:S04]  /*0390*/  LDG.E R28, desc[UR6][R18.64] ;  /* 0x00000006121c7981 */ /* 0x0000a8000c1e1900 */
[----:B------:R-:W2:Y:S01]  /*03a0*/  LDG.E R23, desc[UR6][R12.64+0x10] ;  /* 0x000010060c177981 */ /* 0x000ea2000c1e1900 */
[----:B0-----:R-:W-:-:S06]  /*03b0*/  IMAD.WIDE.U32 R18, R11, 0x4, R16 ;  /* 0x000000040b127825 */ /* 0x001fcc00078e0010 */
[----:B------:R-:W3:Y:S01]  /*03c0*/  LDG.E R19, desc[UR6][R18.64] ;  /* 0x0000000612137981 */ /* 0x000ee2000c1e1900 */
[----:B-----5:R-:W-:-:S03]  /*03d0*/  FFMA R20, R24, R26, R20 ;  /* 0x0000001a18147223 */ /* 0x020fc60000000014 */
[----:B------:R-:W3:Y:S04]  /*03e0*/  LDG.E R26, desc[UR6][R12.64+0x14] ;  /* 0x000014060c1a7981 */ /* 0x000ee8000c1e1900 */
[----:B------:R-:W4:Y:S01]  /*03f0*/  LDG.E R24, desc[UR6][R12.64+0x18] ;  /* 0x000018060c187981 */ /* 0x000f22000c1e1900 */
[----:B--2---:R-:W-:Y:S01]  /*0400*/  FFMA R20, R28, R23, R20 ;  /* 0x000000171c147223 */ /* 0x004fe20000000014 */
[--C-:B------:R-:W-:Y:S02]  /*0410*/  IMAD.WIDE.U32 R22, R9, 0x4, R16.reuse ;  /* 0x0000000409167825 */ /* 0x100fe400078e0010 */
[----:B------:R-:W2:Y:S02]  /*0420*/  LDG.E R28, desc[UR6][R12.64+0x1c] ;  /* 0x00001c060c1c7981 */ /* 0x000ea4000c1e1900 */
[----:B------:R-:W-:-:S02]  /*0430*/  IMAD.WIDE.U32 R16, R10, 0x4, R16 ;  /* 0x000000040a107825 */ /* 0x000fc400078e0010 */
[----:B------:R-:W4:Y:S04]  /*0440*/  LDG.E R23, desc[UR6][R22.64] ;  /* 0x0000000616177981 */ /* 0x000f28000c1e1900 */
[----:B------:R-:W2:Y:S01]  /*0450*/  LDG.E R17, desc[UR6][R16.64] ;  /* 0x0000000610117981 */ /* 0x000ea2000c1e1900 */
[----:B------:R-:W-:-:S04]  /*0460*/  IADD3 R6, PT, PT, R6, 0x8, RZ ;  /* 0x0000000806067810 */ /* 0x000fc80007ffe0ff */
[----:B------:R-:W-:Y:S01]  /*0470*/  ISETP.NE.AND P1, PT, R6, RZ, PT ;  /* 0x000000ff0600720c */ /* 0x000fe20003f25270 */
[C---:B------:R-:W-:Y:S01]  /*0480*/  IMAD.WIDE.U32 R14, R8.reuse, 0x4, R14 ;  /* 0x00000004080e7825 */ /* 0x040fe200078e000e */
[----:B------:R-:W-:Y:S02]  /*0490*/  IADD3 R5, PT, PT, R5, 0x8, RZ ;  /* 0x0000000805057810 */ /* 0x000fe40007ffe0ff */
[C---:B------:R-:W-:Y:S02]  /*04a0*/  IADD3 R10, PT, PT, R8.reuse, R10, RZ ;  /* 0x0000000a080a7210 */ /* 0x040fe40007ffe0ff */
[C---:B------:R-:W-:Y:S02]  /*04b0*/  IADD3 R9, PT, PT, R8.reuse, R9, RZ ;  /* 0x0000000908097210 */ /* 0x040fe40007ffe0ff */
[C---:B------:R-:W-:Y:S02]  /*04c0*/  IADD3 R11, PT, PT, R8.reuse, R11, RZ ;  /* 0x0000000b080b7210 */ /* 0x040fe40007ffe0ff */
[----:B------:R-:W-:-:S02]  /*04d0*/  IADD3 R21, PT, PT, R8, R21, RZ ;  /* 0x0000001508157210 */ /* 0x000fc40007ffe0ff */
[C---:B------:R-:W-:Y:S02]  /*04e0*/  IADD3 R25, PT, PT, R8.reuse, R25, RZ ;  /* 0x0000001908197210 */ /* 0x040fe40007ffe0ff */
[C---:B------:R-:W-:Y:S02]  /*04f0*/  IADD3 R27, PT, PT, R8.reuse, R27, RZ ;  /* 0x0000001b081b7210 */ /* 0x040fe40007ffe0ff */
[----:B------:R-:W-:Y:S01]  /*0500*/  IADD3 R29, PT, PT, R8, R29, RZ ;  /* 0x0000001d081d7210 */ /* 0x000fe20007ffe0ff */
[----:B---3--:R-:W-:-:S04]  /*0510*/  FFMA R20, R19, R26, R20 ;  /* 0x0000001a13147223 */ /* 0x008fc80000000014 */
[----:B----4-:R-:W-:-:S04]  /*0520*/  FFMA R20, R23, R24, R20 ;  /* 0x0000001817147223 */ /* 0x010fc80000000014 */
[----:B--2---:R-:W-:Y:S01]  /*0530*/  FFMA R28, R17, R28, R20 ;  /* 0x0000001c111c7223 */ /* 0x004fe20000000014 */
[----:B------:R-:W-:Y:S06]  /*0540*/  @P1 BRA `(.L_x_1) ;  /* 0xfffffffc00481947 */ /* 0x000fec000383ffff */
.L_x_0:
[----:B------:R-:W-:Y:S05]  /*0550*/  @!P0 BRA `(.L_x_2) ;  /* 0x0000000000e48947 */ /* 0x000fea0003800000 */
[----:B------:R-:W-:Y:S02]  /*0560*/  ISETP.GE.U32.AND P0, PT, R2, 0x4, PT ;  /* 0x000000040200780c */ /* 0x000fe40003f06070 */
[----:B------:R-:W-:-:S04]  /*0570*/  LOP3.LUT R6, R0, 0x3, RZ, 0xc0, !PT ;  /* 0x0000000300067812 */ /* 0x000fc800078ec0ff */
[----:B------:R-:W-:-:S07]  /*0580*/  ISETP.NE.AND P1, PT, R6, RZ, PT ;  /* 0x000000ff0600720c */ /* 0x000fce0003f25270 */
[----:B------:R-:W-:Y:S06]  /*0590*/  @!P0 BRA `(.L_x_3) ;  /* 0x0000000000648947 */ /* 0x000fec0003800000 */
[----:B------:R-:W1:Y:S01]  /*05a0*/  LDC.64 R8, c[0x0][0x380] ;  /* 0x0000e000ff087b82 */ /* 0x000e620000000a00 */
[----:B------:R-:W-:Y:S01]  /*05b0*/  IMAD R17, R7, R0, R3 ;  /* 0x0000000007117224 */ /* 0x000fe200078e0203 */
[----:B------:R-:W-:-:S04]  /*05c0*/  IADD3 R5, PT, PT, R4, R7, RZ ;  /* 0x0000000704057210 */ /* 0x000fc80007ffe0ff */
[-C--:B------:R-:W-:Y:S02]  /*05d0*/  IADD3 R15, PT, PT, R17, R0.reuse, RZ ;  /* 0x00000000110f7210 */ /* 0x080fe40007ffe0ff */
[----:B------:R-:W2:Y:S02]  /*05e0*/  LDC.64 R10, c[0x0][0x388] ;  /* 0x0000e200ff0a7b82 */ /* 0x000ea40000000a00 */
[----:B------:R-:W-:-:S04]  /*05f0*/  IADD3 R13, PT, PT, R15, R0, RZ ;  /* 0x000000000f0d7210 */ /* 0x000fc80007ffe0ff */
[----:B------:R-:W-:Y:S01]  /*0600*/  IADD3 R19, PT, PT, R13, R0, RZ ;  /* 0x000000000d137210 */ /* 0x000fe20007ffe0ff */
[----:B-1----:R-:W-:-:S04]  /*0610*/  IMAD.WIDE.U32 R16, R17, 0x4, R8 ;  /* 0x0000000411107825 */ /* 0x002fc800078e0008 */
[----:B------:R-:W-:Y:S02]  /*0620*/  IMAD.WIDE.U32 R14, R15, 0x4, R8 ;  /* 0x000000040f0e7825 */ /* 0x000fe400078e0008 */
[----:B0-----:R-:W3:Y:S02]  /*0630*/  LDG.E R17, desc[UR6][R16.64] ;  /* 0x0000000610117981 */ /* 0x001ee4000c1e1900 */
[----:B--2---:R-:W-:Y:S02]  /*0640*/  IMAD.WIDE R10, R5, 0x4, R10 ;  /* 0x00000004050a7825 */ /* 0x004fe400078e020a */
[----:B------:R-:W2:Y:S02]  /*0650*/  LDG.E R15, desc[UR6][R14.64] ;  /* 0x000000060e0f7981 */ /* 0x000ea4000c1e1900 */
[--C-:B------:R-:W-:Y:S02]  /*0660*/  IMAD.WIDE.U32 R12, R13, 0x4, R8.reuse ;  /* 0x000000040d0c7825 */ /* 0x100fe400078e0008 */
[----:B------:R-:W3:Y:S02]  /*0670*/  LDG.E R2, desc[UR6][R10.64] ;  /* 0x000000060a027981 */ /* 0x000ee4000c1e1900 */
[----:B------:R-:W-:-:S02]  /*0680*/  IMAD.WIDE.U32 R8, R19, 0x4, R8 ;  /* 0x0000000413087825 */ /* 0x000fc400078e0008 */
[----:B------:R-:W2:Y:S04]  /*0690*/  LDG.E R5, desc[UR6][R10.64+0x4] ;  /* 0x000004060a057981 */ /* 0x000ea8000c1e1900 */
[----:B------:R-:W4:Y:S04]  /*06a0*/  LDG.E R13, desc[UR6][R12.64] ;  /* 0x000000060c0d7981 */ /* 0x000f28000c1e1900 */
[----:B------:R-:W4:Y:S04]  /*06b0*/  LDG.E R18, desc[UR6][R10.64+0x8] ;  /* 0x000008060a127981 */ /* 0x000f28000c1e1900 */
[----:B------:R-:W5:Y:S04]  /*06c0*/  LDG.E R9, desc[UR6][R8.64] ;  /* 0x0000000608097981 */ /* 0x000f68000c1e1900 */
[----:B------:R-:W5:Y:S01]  /*06d0*/  LDG.E R19, desc[UR6][R10.64+0xc] ;  /* 0x00000c060a137981 */ /* 0x000f62000c1e1900 */
[----:B------:R-:W-:Y:S01]  /*06e0*/  IADD3 R7, PT, PT, R7, 0x4, RZ ;  /* 0x0000000407077810 */ /* 0x000fe20007ffe0ff */
[----:B---3--:R-:W-:-:S04]  /*06f0*/  FFMA R2, R17, R2, R28 ;  /* 0x0000000211027223 */ /* 0x008fc8000000001c */
[----:B--2---:R-:W-:-:S04]  /*0700*/  FFMA R2, R15, R5, R2 ;  /* 0x000000050f027223 */ /* 0x004fc80000000002 */
[----:B----4-:R-:W-:-:S04]  /*0710*/  FFMA R2, R13, R18, R2 ;  /* 0x000000120d027223 */ /* 0x010fc80000000002 */
[----:B-----5:R-:W-:-:S07]  /*0720*/  FFMA R28, R9, R19, R2 ;  /* 0x00000013091c7223 */ /* 0x020fce0000000002 */
.L_x_3:
[----:B------:R-:W-:Y:S05]  /*0730*/  @!P1 BRA `(.L_x_2) ;  /* 0x00000000006c9947 */ /* 0x000fea0003800000 */
[----:B------:R-:W1:Y:S01]  /*0740*/  LDC.64 R16, c[0x0][0x380] ;  /* 0x0000e000ff107b82 */ /* 0x000e620000000a00 */
[----:B------:R-:W-:Y:S02]  /*0750*/  ISETP.NE.AND P0, PT, R6, 0x1, PT ;  /* 0x000000010600780c */ /* 0x000fe40003f05270 */
[----:B------:R-:W-:-:S04]  /*0760*/  LOP3.LUT R2, R0, 0x1, RZ, 0xc0, !PT ;  /* 0x0000000100027812 */ /* 0x000fc800078ec0ff */
[----:B------:R-:W-:Y:S01]  /*0770*/  ISETP.NE.U32.AND P1, PT, R2, 0x1, PT ;  /* 0x000000010200780c */ /* 0x000fe20003f25070 */
[----:B------:R-:W2:Y:S06]  /*0780*/  LDC.64 R8, c[0x0][0x388] ;  /* 0x0000e200ff087b82 */ /* 0x000eac0000000a00 */
[C---:B------:R-:W-:Y:S01]  /*0790*/  @P0 IMAD R15, R7.reuse, R0, R3 ;  /* 0x00000000070f0224 */ /* 0x040fe200078e0203 */
[----:B------:R-:W-:Y:S01]  /*07a0*/  @P0 IADD3 R5, PT, PT, R4, R7, RZ ;  /* 0x0000000704050210 */ /* 0x000fe20007ffe0ff */
[----:B------:R-:W3:Y:S01]  /*07b0*/  LDC.64 R12, c[0x0][0x380] ;  /* 0x0000e000ff0c7b82 */ /* 0x000ee20000000a00 */
[----:B------:R-:W-:-:S02]  /*07c0*/  @P0 IADD3 R7, PT, PT, R7, 0x2, RZ ;  /* 0x0000000207070810 */ /* 0x000fc40007ffe0ff */
[----:B------:R-:W-:-:S05]  /*07d0*/  @P0 IADD3 R19, PT, PT, R15, R0, RZ ;  /* 0x000000000f130210 */ /* 0x000fca0007ffe0ff */
[----:B------:R-:W4:Y:S01]  /*07e0*/  LDC.64 R10, c[0x0][0x388] ;  /* 0x0000e200ff0a7b82 */ /* 0x000f220000000a00 */
[----:B-1----:R-:W-:-:S04]  /*07f0*/  @P0 IMAD.WIDE.U32 R14, R15, 0x4, R16 ;  /* 0x000000040f0e0825 */ /* 0x002fc800078e0010 */
[----:B------:R-:W-:Y:S02]  /*0800*/  @P0 IMAD.WIDE.U32 R16, R19, 0x4, R16 ;  /* 0x0000000413100825 */ /* 0x000fe400078e0010 */
[----:B0-----:R-:W5:Y:S02]  /*0810*/  @P0 LDG.E R15, desc[UR6][R14.64] ;  /* 0x000000060e0f0981 */ /* 0x001f64000c1e1900 */
[----:B--2---:R-:W-:Y:S02]  /*0820*/  @P0 IMAD.WIDE R8, R5, 0x4, R8 ;  /* 0x0000000405080825 */ /* 0x004fe400078e0208 */
[----:B------:R-:W2:Y:S02]  /*0830*/  @P0 LDG.E R17, desc[UR6][R16.64] ;  /* 0x0000000610110981 */ /* 0x000ea4000c1e1900 */
[----:B------:R-:W-:Y:S01]  /*0840*/  @!P1 IMAD R5, R7, R0, R3 ;  /* 0x0000000007059224 */ /* 0x000fe200078e0203 */
[----:B------:R-:W-:Y:S01]  /*0850*/  @!P1 IADD3 R7, PT, PT, R4, R7, RZ ;  /* 0x0000000704079210 */ /* 0x000fe20007ffe0ff */
[----:B------:R-:W5:Y:S02]  /*0860*/  @P0 LDG.E R0, desc[UR6][R8.64] ;  /* 0x0000000608000981 */ /* 0x000f64000c1e1900 */
[----:B---3--:R-:W-:-:S02]  /*0870*/  @!P1 IMAD.WIDE.U32 R12, R5, 0x4, R12 ;  /* 0x00000004050c9825 */ /* 0x008fc400078e000c */
[----:B------:R-:W2:Y:S04]  /*0880*/  @P0 LDG.E R2, desc[UR6][R8.64+0x4] ;  /* 0x0000040608020981 */ /* 0x000ea8000c1e1900 */
[----:B------:R-:W3:Y:S01]  /*0890*/  @!P1 LDG.E R13, desc[UR6][R12.64] ;  /* 0x000000060c0d9981 */ /* 0x000ee2000c1e1900 */
[----:B----4-:R-:W-:-:S06]  /*08a0*/  @!P1 IMAD.WIDE R10, R7, 0x4, R10 ;  /* 0x00000004070a9825 */ /* 0x010fcc00078e020a */
[----:B------:R-:W3:Y:S01]  /*08b0*/  @!P1 LDG.E R10, desc[UR6][R10.64] ;  /* 0x000000060a0a9981 */ /* 0x000ee2000c1e1900 */
[----:B-----5:R-:W-:-:S04]  /*08c0*/  @P0 FFMA R0, R15, R0, R28 ;  /* 0x000000000f000223 */ /* 0x020fc8000000001c */
[----:B--2---:R-:W-:-:S04]  /*08d0*/  @P0 FFMA R28, R17, R2, R0 ;  /* 0x00000002111c0223 */ /* 0x004fc80000000000 */
[----:B---3--:R-:W-:-:S07]  /*08e0*/  @!P1 FFMA R28, R13, R10, R28 ;  /* 0x0000000a0d1c9223 */ /* 0x008fce000000001c */
.L_x_2:
[----:B------:R-:W1:Y:S01]  /*08f0*/  LDC.64 R6, c[0x0][0x390] ;  /* 0x0000e400ff067b82 */ /* 0x000e620000000a00 */
[----:B------:R-:W-:-:S05]  /*0900*/  IADD3 R3, PT, PT, R3, R4, RZ ;  /* 0x0000000403037210 */ /* 0x000fca0007ffe0ff */
[----:B-1----:R-:W-:-:S05]  /*0910*/  IMAD.WIDE R2, R3, 0x4, R6 ;  /* 0x0000000403027825 */ /* 0x002fca00078e0206 */
[----:B0-----:R-:W-:Y:S01]  /*0920*/  STG.E desc[UR6][R2.64], R28 ;  /* 0x0000001c02007986 */ /* 0x001fe2000c101906 */
[----:B------:R-:W-:Y:S05]  /*0930*/  EXIT ;  /* 0x000000000000794d */ /* 0x000fea0003800000 */
.L_x_4:
[----:B------:R-:W-:-:S00]  /*0940*/  BRA `(.L_x_4) ;  /* 0xfffffffc00fc7947 */ /* 0x000fc0000383ffff */
[----:B------:R-:W-:-:S00]  /*0950*/  NOP ;  /* 0x0000000000007918 */ /* 0x000fc00000000000 */
        /* <DEDUP_REMOVED lines=10> */
.L_x_5:


//--------------------- .nv.shared.reserved.0     --------------------------
	.section	.nv.shared.reserved.0,"aw",@nobits
	.weak		__nv_reservedSMEM_offset_0_alias
	.size		__nv_reservedSMEM_offset_0_alias, 0, 64
	.other		__nv_reservedSMEM_offset_0_alias,@"STO_CUDA_RESERVED_SHARED STV_DEFAULT"
__nv_reservedSMEM_offset_0_alias:
	.zero		0
	.zero		64


//--------------------- .nv.constant0._Z13mul_ma_kernelPKfS0_Pfi --------------------------
	.section	.nv.constant0._Z13mul_ma_kernelPKfS0_Pfi,"a",@progbits
	.sectionflags	@""
	.align	4
.nv.constant0._Z13mul_ma_kernelPKfS0_Pfi:
	.zero		924


//--------------------- SYMBOLS --------------------------

	.type		.nv.reservedSmem.offset0,@object
	.size		.nv.reservedSmem.offset0,0x4
